//
// Generated by NVIDIA NVVM Compiler
//
// Compiler Build ID: CL-36424714
// Cuda compilation tools, release 13.0, V13.0.88
// Based on NVVM 20.0.0
//

.version 9.0
.target sm_100
.address_size 64

	// .globl	_Z18sumReductionKernelPfS_i

.visible .entry _Z18sumReductionKernelPfS_i(
	.param .u64 .ptr .align 1 _Z18sumReductionKernelPfS_i_param_0,
	.param .u64 .ptr .align 1 _Z18sumReductionKernelPfS_i_param_1,
	.param .u32 _Z18sumReductionKernelPfS_i_param_2
)
{
	.reg .pred 	%p<5>;
	.reg .b32 	%r<9>;
	.reg .b32 	%f<5>;
	.reg .b64 	%rd<9>;

	ld.param.u64 	%rd3, [_Z18sumReductionKernelPfS_i_param_0];
	ld.param.u64 	%rd2, [_Z18sumReductionKernelPfS_i_param_1];
	ld.param.u32 	%r6, [_Z18sumReductionKernelPfS_i_param_2];
	cvta.to.global.u64 	%rd1, %rd3;
	mov.u32 	%r1, %tid.x;
	setp.lt.u32 	%p1, %r6, 2;
	@%p1 bra 	$L__BB0_5;
	mov.b32 	%r8, 1;
$L__BB0_2:
	shl.b32 	%r3, %r8, 1;
	mul.lo.s32 	%r4, %r3, %r1;
	add.s32 	%r5, %r4, %r8;
	setp.ge.u32 	%p2, %r5, %r6;
	@%p2 bra 	$L__BB0_4;
	mul.wide.u32 	%rd4, %r5, 4;
	add.s64 	%rd5, %rd1, %rd4;
	ld.global.f32 	%f1, [%rd5];
	mul.wide.s32 	%rd6, %r4, 4;
	add.s64 	%rd7, %rd1, %rd6;
	ld.global.f32 	%f2, [%rd7];
	add.f32 	%f3, %f1, %f2;
	st.global.f32 	[%rd7], %f3;
$L__BB0_4:
	bar.sync 	0;
	setp.lt.u32 	%p3, %r3, %r6;
	mov.u32 	%r8, %r3;
	@%p3 bra 	$L__BB0_2;
$L__BB0_5:
	setp.ne.s32 	%p4, %r1, 0;
	@%p4 bra 	$L__BB0_7;
	ld.global.f32 	%f4, [%rd1];
	cvta.to.global.u64 	%rd8, %rd2;
	st.global.f32 	[%rd8], %f4;
$L__BB0_7:
	ret;

}
	// .globl	_Z27sumReductionKernelOptimizedPfS_i
.visible .entry _Z27sumReductionKernelOptimizedPfS_i(
	.param .u64 .ptr .align 1 _Z27sumReductionKernelOptimizedPfS_i_param_0,
	.param .u64 .ptr .align 1 _Z27sumReductionKernelOptimizedPfS_i_param_1,
	.param .u32 _Z27sumReductionKernelOptimizedPfS_i_param_2
)
{
	.reg .pred 	%p<5>;
	.reg .b32 	%r<8>;
	.reg .b32 	%f<7>;
	.reg .b64 	%rd<9>;

	ld.param.u64 	%rd4, [_Z27sumReductionKernelOptimizedPfS_i_param_0];
	ld.param.u64 	%rd3, [_Z27sumReductionKernelOptimizedPfS_i_param_1];
	ld.param.u32 	%r5, [_Z27sumReductionKernelOptimizedPfS_i_param_2];
	cvta.to.global.u64 	%rd1, %rd4;
	mov.u32 	%r1, %tid.x;
	cvt.rn.f32.s32 	%f1, %r5;
	mul.f32 	%f2, %f1, 0f3F000000;
	cvt.rzi.u32.f32 	%r7, %f2;
	setp.eq.s32 	%p1, %r7, 0;
	@%p1 bra 	$L__BB1_5;
	mul.wide.u32 	%rd5, %r1, 4;
	add.s64 	%rd2, %rd1, %rd5;
$L__BB1_2:
	setp.ge.u32 	%p2, %r1, %r7;
	@%p2 bra 	$L__BB1_4;
	add.s32 	%r6, %r7, %r1;
	mul.wide.u32 	%rd6, %r6, 4;
	add.s64 	%rd7, %rd1, %rd6;
	ld.global.f32 	%f3, [%rd7];
	ld.global.f32 	%f4, [%rd2];
	add.f32 	%f5, %f3, %f4;
	st.global.f32 	[%rd2], %f5;
$L__BB1_4:
	bar.sync 	0;
	shr.u32 	%r4, %r7, 1;
	setp.gt.u32 	%p3, %r7, 1;
	mov.u32 	%r7, %r4;
	@%p3 bra 	$L__BB1_2;
$L__BB1_5:
	setp.ne.s32 	%p4, %r1, 0;
	@%p4 bra 	$L__BB1_7;
	ld.global.f32 	%f6, [%rd1];
	cvta.to.global.u64 	%rd8, %rd3;
	st.global.f32 	[%rd8], %f6;
$L__BB1_7:
	ret;

}


// ===== COMPILED SASS (sm_100) =====

	.target	sm_100

	.elftype	@"ET_EXEC"


//--------------------- .note.nv.tkinfo           --------------------------
	.section	.note.nv.tkinfo,"",@"SHT_NOTE"
	.sectionflags	@"SHF_NOTE_NV_TKINFO"
	.tkinfo
        /*0018*/ 	.word	0x00000002
        /*0030*/ 	.string	""
        /*0030*/ 	.string	"ptxas"
        /*0030*/ 	.string	"Cuda compilation tools, release 13.0, V13.0.88"
        /*0030*/ 	.string	"Build cuda_13.0.r13.0/compiler.36424714_0"
        /*0030*/ 	.string	"-arch sm_100 -m 64 "



//--------------------- .note.nv.cuinfo           --------------------------
	.section	.note.nv.cuinfo,"",@"SHT_NOTE"
	.sectionflags	@"SHF_NOTE_NV_CUINFO"
        /*0018*/ 	.short	0x0002
        /*001a*/ 	.short	0x0064
        /*001c*/ 	.short	0x0082
	.zero		2


//--------------------- .nv.info                  --------------------------
	.section	.nv.info,"",@"SHT_CUDA_INFO"
	.align	4


	//----- nvinfo : EIATTR_REGCOUNT
	.align		4
        /*0000*/ 	.byte	0x04, 0x2f
        /*0002*/ 	.short	(.L_1 - .L_0)
	.align		4
.L_0:
        /*0004*/ 	.word	index@(_Z18sumReductionKernelPfS_i)
        /*0008*/ 	.word	0x0000000c


	//----- nvinfo : EIATTR_FRAME_SIZE
	.align		4
.L_1:
        /*000c*/ 	.byte	0x04, 0x11
        /*000e*/ 	.short	(.L_3 - .L_2)
	.align		4
.L_2:
        /*0010*/ 	.word	index@(_Z18sumReductionKernelPfS_i)
        /*0014*/ 	.word	0x00000000


	//----- nvinfo : EIATTR_REGCOUNT
	.align		4
.L_3:
        /*0018*/ 	.byte	0x04, 0x2f
        /*001a*/ 	.short	(.L_5 - .L_4)
	.align		4
.L_4:
        /*001c*/ 	.word	index@(_Z27sumReductionKernelOptimizedPfS_i)
        /*0020*/ 	.word	0x0000000e


	//----- nvinfo : EIATTR_FRAME_SIZE
	.align		4
.L_5:
        /*0024*/ 	.byte	0x04, 0x11
        /*0026*/ 	.short	(.L_7 - .L_6)
	.align		4
.L_6:
        /*0028*/ 	.word	index@(_Z27sumReductionKernelOptimizedPfS_i)
        /*002c*/ 	.word	0x00000000


	//----- nvinfo : EIATTR_MIN_STACK_SIZE
	.align		4
.L_7:
        /*0030*/ 	.byte	0x04, 0x12
        /*0032*/ 	.short	(.L_9 - .L_8)
	.align		4
.L_8:
        /*0034*/ 	.word	index@(_Z27sumReductionKernelOptimizedPfS_i)
        /*0038*/ 	.word	0x00000000


	//----- nvinfo : EIATTR_MIN_STACK_SIZE
	.align		4
.L_9:
        /*003c*/ 	.byte	0x04, 0x12
        /*003e*/ 	.short	(.L_11 - .L_10)
	.align		4
.L_10:
        /*0040*/ 	.word	index@(_Z18sumReductionKernelPfS_i)
        /*0044*/ 	.word	0x00000000
.L_11:


//--------------------- .nv.compat                --------------------------
	.section	.nv.compat,"",@"SHT_CUDA_COMPAT_INFO"
	.align	4
        /*0000*/ 	.byte	0x02, 0x09, 0x00, 0x00, 0x02, 0x02, 0x01, 0x00, 0x02, 0x05, 0x05, 0x00, 0x03, 0x07, 0x01, 0x01
        /*0010*/ 	.byte	0x02, 0x03, 0x00, 0x00, 0x02, 0x06, 0x01, 0x00, 0x04, 0x0b, 0x08, 0x00, 0x09, 0x00, 0x00, 0x00
        /*0020*/ 	.byte	0x00, 0x00, 0x00, 0x00


//--------------------- .nv.info._Z27sumReductionKernelOptimizedPfS_i --------------------------
	.section	.nv.info._Z27sumReductionKernelOptimizedPfS_i,"",@"SHT_CUDA_INFO"
	.sectionflags	@""
	.align	4


	//----- nvinfo : EIATTR_CUDA_API_VERSION
	.align		4
        /*0000*/ 	.byte	0x04, 0x37
        /*0002*/ 	.short	(.L_13 - .L_12)
.L_12:
        /*0004*/ 	.word	0x00000082


	//----- nvinfo : EIATTR_KPARAM_INFO
	.align		4
.L_13:
        /*0008*/ 	.byte	0x04, 0x17
        /*000a*/ 	.short	(.L_15 - .L_14)
.L_14:
        /*000c*/ 	.word	0x00000000
        /*0010*/ 	.short	0x0002
        /*0012*/ 	.short	0x0010
        /*0014*/ 	.byte	0x00, 0xf0, 0x11, 0x00


	//----- nvinfo : EIATTR_KPARAM_INFO
	.align		4
.L_15:
        /*0018*/ 	.byte	0x04, 0x17
        /*001a*/ 	.short	(.L_17 - .L_16)
.L_16:
        /*001c*/ 	.word	0x00000000
        /*0020*/ 	.short	0x0001
        /*0022*/ 	.short	0x0008
        /*0024*/ 	.byte	0x00, 0xf5, 0x21, 0x00


	//----- nvinfo : EIATTR_KPARAM_INFO
	.align		4
.L_17:
        /*0028*/ 	.byte	0x04, 0x17
        /*002a*/ 	.short	(.L_19 - .L_18)
.L_18:
        /*002c*/ 	.word	0x00000000
        /*0030*/ 	.short	0x0000
        /*0032*/ 	.short	0x0000
        /*0034*/ 	.byte	0x00, 0xf5, 0x21, 0x00


	//----- nvinfo : EIATTR_SPARSE_MMA_MASK
	.align		4
.L_19:
        /*0038*/ 	.byte	0x03, 0x50
        /*003a*/ 	.short	0x0000


	//----- nvinfo : EIATTR_MAXREG_COUNT
	.align		4
        /*003c*/ 	.byte	0x03, 0x1b
        /*003e*/ 	.short	0x00ff


	//----- nvinfo : EIATTR_NUM_BARRIERS
	.align		4
        /*0040*/ 	.byte	0x02, 0x4c
        /*0042*/ 	.byte	0x01
	.zero		1


	//----- nvinfo : EIATTR_MERCURY_ISA_VERSION
	.align		4
        /*0044*/ 	.byte	0x03, 0x5f
        /*0046*/ 	.short	0x0101


	//----- nvinfo : EIATTR_VRC_CTA_INIT_COUNT
	.align		4
        /*0048*/ 	.byte	0x02, 0x4a
	.zero		1
	.zero		1


	//----- nvinfo : EIATTR_EXIT_INSTR_OFFSETS
	.align		4
        /*004c*/ 	.byte	0x04, 0x1c
        /*004e*/ 	.short	(.L_21 - .L_20)


	//   ....[0]....
.L_20:
        /*0050*/ 	.word	0x000001b0


	//   ....[1]....
        /*0054*/ 	.word	0x00000200


	//----- nvinfo : EIATTR_CRS_STACK_SIZE
	.align		4
.L_21:
        /*0058*/ 	.byte	0x04, 0x1e
        /*005a*/ 	.short	(.L_23 - .L_22)
.L_22:
        /*005c*/ 	.word	0x00000000


	//----- nvinfo : EIATTR_CBANK_PARAM_SIZE
	.align		4
.L_23:
        /*0060*/ 	.byte	0x03, 0x19
        /*0062*/ 	.short	0x0014


	//----- nvinfo : EIATTR_PARAM_CBANK
	.align		4
        /*0064*/ 	.byte	0x04, 0x0a
        /*0066*/ 	.short	(.L_25 - .L_24)
	.align		4
.L_24:
        /*0068*/ 	.word	index@(.nv.constant0._Z27sumReductionKernelOptimizedPfS_i)
        /*006c*/ 	.short	0x0380
        /*006e*/ 	.short	0x0014


	//----- nvinfo : EIATTR_SW_WAR
	.align		4
.L_25:
        /*0070*/ 	.byte	0x04, 0x36
        /*0072*/ 	.short	(.L_27 - .L_26)
.L_26:
        /*0074*/ 	.word	0x00000008
.L_27:


//--------------------- .nv.info._Z18sumReductionKernelPfS_i --------------------------
	.section	.nv.info._Z18sumReductionKernelPfS_i,"",@"SHT_CUDA_INFO"
	.sectionflags	@""
	.align	4


	//----- nvinfo : EIATTR_CUDA_API_VERSION
	.align		4
        /*0000*/ 	.byte	0x04, 0x37
        /*0002*/ 	.short	(.L_29 - .L_28)
.L_28:
        /*0004*/ 	.word	0x00000082


	//----- nvinfo : EIATTR_KPARAM_INFO
	.align		4
.L_29:
        /*0008*/ 	.byte	0x04, 0x17
        /*000a*/ 	.short	(.L_31 - .L_30)
.L_30:
        /*000c*/ 	.word	0x00000000
        /*0010*/ 	.short	0x0002
        /*0012*/ 	.short	0x0010
        /*0014*/ 	.byte	0x00, 0xf0, 0x11, 0x00


	//----- nvinfo : EIATTR_KPARAM_INFO
	.align		4
.L_31:
        /*0018*/ 	.byte	0x04, 0x17
        /*001a*/ 	.short	(.L_33 - .L_32)
.L_32:
        /*001c*/ 	.word	0x00000000
        /*0020*/ 	.short	0x0001
        /*0022*/ 	.short	0x0008
        /*0024*/ 	.byte	0x00, 0xf5, 0x21, 0x00


	//----- nvinfo : EIATTR_KPARAM_INFO
	.align		4
.L_33:
        /*0028*/ 	.byte	0x04, 0x17
        /*002a*/ 	.short	(.L_35 - .L_34)
.L_34:
        /*002c*/ 	.word	0x00000000
        /*0030*/ 	.short	0x0000
        /*0032*/ 	.short	0x0000
        /*0034*/ 	.byte	0x00, 0xf5, 0x21, 0x00


	//----- nvinfo : EIATTR_SPARSE_MMA_MASK
	.align		4
.L_35:
        /*0038*/ 	.byte	0x03, 0x50
        /*003a*/ 	.short	0x0000


	//----- nvinfo : EIATTR_MAXREG_COUNT
	.align		4
        /*003c*/ 	.byte	0x03, 0x1b
        /*003e*/ 	.short	0x00ff


	//----- nvinfo : EIATTR_NUM_BARRIERS
	.align		4
        /*0040*/ 	.byte	0x02, 0x4c
        /*0042*/ 	.byte	0x01
	.zero		1


	//----- nvinfo : EIATTR_MERCURY_ISA_VERSION
	.align		4
        /*0044*/ 	.byte	0x03, 0x5f
        /*0046*/ 	.short	0x0101


	//----- nvinfo : EIATTR_VRC_CTA_INIT_COUNT
	.align		4
        /*0048*/ 	.byte	0x02, 0x4a
	.zero		1
	.zero		1


	//----- nvinfo : EIATTR_EXIT_INSTR_OFFSETS
	.align		4
        /*004c*/ 	.byte	0x04, 0x1c
        /*004e*/ 	.short	(.L_37 - .L_36)


	//   ....[0]....
.L_36:
        /*0050*/ 	.word	0x000001b0


	//   ....[1]....
        /*0054*/ 	.word	0x00000200


	//----- nvinfo : EIATTR_CRS_STACK_SIZE
	.align		4
.L_37:
        /*0058*/ 	.byte	0x04, 0x1e
        /*005a*/ 	.short	(.L_39 - .L_38)
.L_38:
        /*005c*/ 	.word	0x00000000


	//----- nvinfo : EIATTR_CBANK_PARAM_SIZE
	.align		4
.L_39:
        /*0060*/ 	.byte	0x03, 0x19
        /*0062*/ 	.short	0x0014


	//----- nvinfo : EIATTR_PARAM_CBANK
	.align		4
        /*0064*/ 	.byte	0x04, 0x0a
        /*0066*/ 	.short	(.L_41 - .L_40)
	.align		4
.L_40:
        /*0068*/ 	.word	index@(.nv.constant0._Z18sumReductionKernelPfS_i)
        /*006c*/ 	.short	0x0380
        /*006e*/ 	.short	0x0014


	//----- nvinfo : EIATTR_SW_WAR
	.align		4
.L_41:
        /*0070*/ 	.byte	0x04, 0x36
        /*0072*/ 	.short	(.L_43 - .L_42)
.L_42:
        /*0074*/ 	.word	0x00000008
.L_43:


//--------------------- .nv.callgraph             --------------------------
	.section	.nv.callgraph,"",@"SHT_CUDA_CALLGRAPH"
	.align	4
	.sectionentsize	8
	.align		4
        /*0000*/ 	.word	0x00000000
	.align		4
        /*0004*/ 	.word	0xffffffff
	.align		4
        /*0008*/ 	.word	0x00000000
	.align		4
        /*000c*/ 	.word	0xfffffffe
	.align		4
        /*0010*/ 	.word	0x00000000
	.align		4
        /*0014*/ 	.word	0xfffffffd
	.align		4
        /*0018*/ 	.word	0x00000000
	.align		4
        /*001c*/ 	.word	0xfffffffc


//--------------------- .text._Z27sumReductionKernelOptimizedPfS_i --------------------------
	.section	.text._Z27sumReductionKernelOptimizedPfS_i,"ax",@progbits
	.align	128
        .global         _Z27sumReductionKernelOptimizedPfS_i
        .type           _Z27sumReductionKernelOptimizedPfS_i,@function
        .size           _Z27sumReductionKernelOptimizedPfS_i,(.L_x_10 - _Z27sumReductionKernelOptimizedPfS_i)
        .other          _Z27sumReductionKernelOptimizedPfS_i,@"STO_CUDA_ENTRY STV_DEFAULT"
_Z27sumReductionKernelOptimizedPfS_i:
.text._Z27sumReductionKernelOptimizedPfS_i:
[----:B------:R-:W-:Y:S01]  /*0000*/  LDC R1, c[0x0][0x37c] ;  /* 0x0000df00ff017b82 */ /* 0x000fe20000000800 */
[----:B------:R-:W0:Y:S01]  /*0010*/  LDCU UR4, c[0x0][0x390] ;  /* 0x00007200ff0477ac */ /* 0x000e220008000800 */
[----:B------:R-:W1:Y:S01]  /*0020*/  S2R R11, SR_TID.X ;  /* 0x00000000000b7919 */ /* 0x000e620000002100 */
[----:B0-----:R-:W-:Y:S01]  /*0030*/  I2FP.F32.S32 R0, UR4 ;  /* 0x0000000400007c45 */ /* 0x001fe20008201400 */
[----:B------:R-:W0:Y:S04]  /*0040*/  LDCU.64 UR4, c[0x0][0x358] ;  /* 0x00006b00ff0477ac */ /* 0x000e280008000a00 */
[----:B------:R-:W-:-:S06]  /*0050*/  FMUL R0, R0, 0.5 ;  /* 0x3f00000000007820 */ /* 0x000fcc0000400000 */
[----:B------:R-:W2:Y:S02]  /*0060*/  F2I.U32.TRUNC.NTZ R0, R0 ;  /* 0x0000000000007305 */ /* 0x000ea4000020f000 */
[----:B--2---:R-:W-:-:S13]  /*0070*/  ISETP.NE.AND P0, PT, R0, RZ, PT ;  /* 0x000000ff0000720c */ /* 0x004fda0003f05270 */
[----:B01----:R-:W-:Y:S05]  /*0080*/  @!P0 BRA `(.L_x_0) ;  /* 0x0000000000448947 */ /* 0x003fea0003800000 */
[----:B------:R-:W0:Y:S08]  /*0090*/  LDC.64 R2, c[0x0][0x380] ;  /* 0x0000e000ff027b82 */ /* 0x000e300000000a00 */
[----:B------:R-:W1:Y:S01]  /*00a0*/  LDC.64 R6, c[0x0][0x380] ;  /* 0x0000e000ff067b82 */ /* 0x000e620000000a00 */
[----:B0-----:R-:W-:-:S07]  /*00b0*/  IMAD.WIDE.U32 R2, R11, 0x4, R2 ;  /* 0x000000040b027825 */ /* 0x001fce00078e0002 */
.L_x_3:
[----:B------:R-:W-:Y:S01]  /*00c0*/  ISETP.GE.U32.AND P0, PT, R11, R0, PT ;  /* 0x000000000b00720c */ /* 0x000fe20003f06070 */
[----:B------:R-:W-:-:S12]  /*00d0*/  BSSY.RECONVERGENT B0, `(.L_x_1) ;  /* 0x0000008000007945 */ /* 0x000fd80003800200 */
[----:B0-----:R-:W-:Y:S05]  /*00e0*/  @P0 BRA `(.L_x_2) ;  /* 0x0000000000180947 */ /* 0x001fea0003800000 */
[----:B------:R-:W-:Y:S01]  /*00f0*/  IMAD.IADD R5, R11, 0x1, R0 ;  /* 0x000000010b057824 */ /* 0x000fe200078e0200 */
[----:B------:R-:W2:Y:S03]  /*0100*/  LDG.E R9, desc[UR4][R2.64] ;  /* 0x0000000402097981 */ /* 0x000ea6000c1e1900 */
[----:B-1----:R-:W-:-:S06]  /*0110*/  IMAD.WIDE.U32 R4, R5, 0x4, R6 ;  /* 0x0000000405047825 */ /* 0x002fcc00078e0006 */
[----:B------:R-:W2:Y:S02]  /*0120*/  LDG.E R4, desc[UR4][R4.64] ;  /* 0x0000000404047981 */ /* 0x000ea4000c1e1900 */
[----:B--2---:R-:W-:-:S05]  /*0130*/  FADD R9, R4, R9 ;  /* 0x0000000904097221 */ /* 0x004fca0000000000 */
[----:B------:R0:W-:Y:S02]  /*0140*/  STG.E desc[UR4][R2.64], R9 ;  /* 0x0000000902007986 */ /* 0x0001e4000c101904 */
.L_x_2:
[----:B------:R-:W-:Y:S05]  /*0150*/  BSYNC.RECONVERGENT B0 ;  /* 0x0000000000007941 */ /* 0x000fea0003800200 */
.L_x_1:
[----:B------:R-:W-:Y:S01]  /*0160*/  BAR.SYNC.DEFER_BLOCKING 0x0 ;  /* 0x0000000000007b1d */ /* 0x000fe20000010000 */
[----:B------:R-:W-:Y:S02]  /*0170*/  ISETP.GT.U32.AND P0, PT, R0, 0x1, PT ;  /* 0x000000010000780c */ /* 0x000fe40003f04070 */
[----:B------:R-:W-:-:S11]  /*0180*/  SHF.R.U32.HI R0, RZ, 0x1, R0 ;  /* 0x00000001ff007819 */ /* 0x000fd60000011600 */
[----:B------:R-:W-:Y:S05]  /*0190*/  @P0 BRA `(.L_x_3) ;  /* 0xfffffffc00c80947 */ /* 0x000fea000383ffff */
.L_x_0:
[----:B------:R-:W-:-:S13]  /*01a0*/  ISETP.NE.AND P0, PT, R11, RZ, PT ;  /* 0x000000ff0b00720c */ /* 0x000fda0003f05270 */
[----:B------:R-:W-:Y:S05]  /*01b0*/  @P0 EXIT ;  /* 0x000000000000094d */ /* 0x000fea0003800000 */
[----:B0-----:R-:W0:Y:S02]  /*01c0*/  LDC.64 R2, c[0x0][0x380] ;  /* 0x0000e000ff027b82 */ /* 0x001e240000000a00 */
[----:B0-----:R-:W2:Y:S06]  /*01d0*/  LDG.E R3, desc[UR4][R2.64] ;  /* 0x0000000402037981 */ /* 0x001eac000c1e1900 */
[----:B------:R-:W2:Y:S02]  /*01e0*/  LDC.64 R4, c[0x0][0x388] ;  /* 0x0000e200ff047b82 */ /* 0x000ea40000000a00 */
[----:B--2---:R-:W-:Y:S01]  /*01f0*/  STG.E desc[UR4][R4.64], R3 ;  /* 0x0000000304007986 */ /* 0x004fe2000c101904 */
[----:B------:R-:W-:Y:S05]  /*0200*/  EXIT ;  /* 0x000000000000794d */ /* 0x000fea0003800000 */
.L_x_4:
[----:B------:R-:W-:-:S00]  /*0210*/  BRA `(.L_x_4) ;  /* 0xfffffffc00fc7947 */ /* 0x000fc0000383ffff */
[----:B------:R-:W-:-:S00]  /*0220*/  NOP ;  /* 0x0000000000007918 */ /* 0x000fc00000000000 */
        /* <DEDUP_REMOVED lines=13> */
.L_x_10:


//--------------------- .text._Z18sumReductionKernelPfS_i --------------------------
	.section	.text._Z18sumReductionKernelPfS_i,"ax",@progbits
	.align	128
        .global         _Z18sumReductionKernelPfS_i
        .type           _Z18sumReductionKernelPfS_i,@function
        .size           _Z18sumReductionKernelPfS_i,(.L_x_11 - _Z18sumReductionKernelPfS_i)
        .other          _Z18sumReductionKernelPfS_i,@"STO_CUDA_ENTRY STV_DEFAULT"
_Z18sumReductionKernelPfS_i:
.text._Z18sumReductionKernelPfS_i:
[----:B------:R-:W-:Y:S01]  /*0000*/  LDC R1, c[0x0][0x37c] ;  /* 0x0000df00ff017b82 */ /* 0x000fe20000000800 */
[----:B------:R-:W0:Y:S01]  /*0010*/  LDCU UR4, c[0x0][0x390] ;  /* 0x00007200ff0477ac */ /* 0x000e220008000800 */
[----:B------:R-:W1:Y:S01]  /*0020*/  S2R R0, SR_TID.X ;  /* 0x0000000000007919 */ /* 0x000e620000002100 */
[----:B------:R-:W2:Y:S01]  /*0030*/  LDCU.64 UR6, c[0x0][0x358] ;  /* 0x00006b00ff0677ac */ /* 0x000ea20008000a00 */
[----:B0-----:R-:W-:-:S09]  /*0040*/  UISETP.GE.U32.AND UP0, UPT, UR4, 0x2, UPT ;  /* 0x000000020400788c */ /* 0x001fd2000bf06070 */
[----:B--2---:R-:W-:Y:S05]  /*0050*/  BRA.U !UP0, `(.L_x_5) ;  /* 0x0000000108507547 */ /* 0x004fea000b800000 */
[----:B------:R-:W0:Y:S01]  /*0060*/  LDC.64 R6, c[0x0][0x380] ;  /* 0x0000e000ff067b82 */ /* 0x000e220000000a00 */
[----:B------:R-:W2:Y:S01]  /*0070*/  LDCU UR8, c[0x0][0x390] ;  /* 0x00007200ff0877ac */ /* 0x000ea20008000800 */
[----:B------:R-:W-:-:S05]  /*0080*/  UMOV UR4, 0x1 ;  /* 0x0000000100047882 */ /* 0x000fca0000000000 */
.L_x_8:
[----:B------:R-:W-:Y:S01]  /*0090*/  USHF.L.U32 UR5, UR4, 0x1, URZ ;  /* 0x0000000104057899 */ /* 0x000fe200080006ff */
[----:B------:R-:W-:Y:S05]  /*00a0*/  BSSY.RECONVERGENT B0, `(.L_x_6) ;  /* 0x000000b000007945 */ /* 0x000fea0003800200 */
[----:B-1----:R-:W-:-:S05]  /*00b0*/  IMAD R5, R0, UR5, RZ ;  /* 0x0000000500057c24 */ /* 0x002fca000f8e02ff */
[----:B------:R-:W-:-:S04]  /*00c0*/  IADD3 R3, PT, PT, R5, UR4, RZ ;  /* 0x0000000405037c10 */ /* 0x000fc8000fffe0ff */
[----:B--2---:R-:W-:-:S13]  /*00d0*/  ISETP.GE.U32.AND P0, PT, R3, UR8, PT ;  /* 0x0000000803007c0c */ /* 0x004fda000bf06070 */
[----:B------:R-:W-:Y:S05]  /*00e0*/  @P0 BRA `(.L_x_7) ;  /* 0x0000000000180947 */ /* 0x000fea0003800000 */
[----:B0-----:R-:W-:-:S04]  /*00f0*/  IMAD.WIDE.U32 R2, R3, 0x4, R6 ;  /* 0x0000000403027825 */ /* 0x001fc800078e0006 */
[----:B------:R-:W-:Y:S02]  /*0100*/  IMAD.WIDE R4, R5, 0x4, R6 ;  /* 0x0000000405047825 */ /* 0x000fe400078e0206 */
[----:B------:R-:W2:Y:S04]  /*0110*/  LDG.E R2, desc[UR6][R2.64] ;  /* 0x0000000602027981 */ /* 0x000ea8000c1e1900 */
[----:B------:R-:W2:Y:S02]  /*0120*/  LDG.E R9, desc[UR6][R4.64] ;  /* 0x0000000604097981 */ /* 0x000ea4000c1e1900 */
[----:B--2---:R-:W-:-:S05]  /*0130*/  FADD R9, R2, R9 ;  /* 0x0000000902097221 */ /* 0x004fca0000000000 */
[----:B------:R1:W-:Y:S02]  /*0140*/  STG.E desc[UR6][R4.64], R9 ;  /* 0x0000000904007986 */ /* 0x0003e4000c101906 */
.L_x_7:
[----:B------:R-:W-:Y:S05]  /*0150*/  BSYNC.RECONVERGENT B0 ;  /* 0x0000000000007941 */ /* 0x000fea0003800200 */
.L_x_6:
[----:B------:R-:W-:Y:S01]  /*0160*/  BAR.SYNC.DEFER_BLOCKING 0x0 ;  /* 0x0000000000007b1d */ /* 0x000fe20000010000 */
[----:B------:R-:W-:-:S05]  /*0170*/  UISETP.GE.U32.AND UP0, UPT, UR5, UR8, UPT ;  /* 0x000000080500728c */ /* 0x000fca000bf06070 */
[----:B------:R-:W-:-:S04]  /*0180*/  UMOV UR4, UR5 ;  /* 0x0000000500047c82 */ /* 0x000fc80008000000 */
[----:B------:R-:W-:Y:S05]  /*0190*/  BRA.U !UP0, `(.L_x_8) ;  /* 0xfffffffd08bc7547 */ /* 0x000fea000b83ffff */
.L_x_5:
[----:B-1----:R-:W-:-:S13]  /*01a0*/  ISETP.NE.AND P0, PT, R0, RZ, PT ;  /* 0x000000ff0000720c */ /* 0x002fda0003f05270 */
[----:B------:R-:W-:Y:S05]  /*01b0*/  @P0 EXIT ;  /* 0x000000000000094d */ /* 0x000fea0003800000 */
[----:B------:R-:W1:Y:S02]  /*01c0*/  LDC.64 R2, c[0x0][0x380] ;  /* 0x0000e000ff027b82 */ /* 0x000e640000000a00 */
[----:B-1----:R-:W2:Y:S06]  /*01d0*/  LDG.E R3, desc[UR6][R2.64] ;  /* 0x0000000602037981 */ /* 0x002eac000c1e1900 */
[----:B------:R-:W2:Y:S02]  /*01e0*/  LDC.64 R4, c[0x0][0x388] ;  /* 0x0000e200ff047b82 */ /* 0x000ea40000000a00 */
[----:B--2---:R-:W-:Y:S01]  /*01f0*/  STG.E desc[UR6][R4.64], R3 ;  /* 0x0000000304007986 */ /* 0x004fe2000c101906 */
[----:B------:R-:W-:Y:S05]  /*0200*/  EXIT ;  /* 0x000000000000794d */ /* 0x000fea0003800000 */
.L_x_9:
        /* <DEDUP_REMOVED lines=15> */
.L_x_11:


//--------------------- .nv.shared.reserved.0     --------------------------
	.section	.nv.shared.reserved.0,"aw",@nobits
	.weak		__nv_reservedSMEM_offset_0_alias
	.size		__nv_reservedSMEM_offset_0_alias, 0, 64
	.other		__nv_reservedSMEM_offset_0_alias,@"STO_CUDA_RESERVED_SHARED STV_DEFAULT"
__nv_reservedSMEM_offset_0_alias:
	.zero		0
	.zero		64


//--------------------- .nv.constant0._Z27sumReductionKernelOptimizedPfS_i --------------------------
	.section	.nv.constant0._Z27sumReductionKernelOptimizedPfS_i,"a",@progbits
	.sectionflags	@""
	.align	4
.nv.constant0._Z27sumReductionKernelOptimizedPfS_i:
	.zero		916


//--------------------- .nv.constant0._Z18sumReductionKernelPfS_i --------------------------
	.section	.nv.constant0._Z18sumReductionKernelPfS_i,"a",@progbits
	.sectionflags	@""
	.align	4
.nv.constant0._Z18sumReductionKernelPfS_i:
	.zero		916


//--------------------- SYMBOLS --------------------------

	.type		.nv.reservedSmem.offset0,@object
	.size		.nv.reservedSmem.offset0,0x4
